	.headerflags	@"EF_CUDA_TEXMODE_UNIFIED EF_CUDA_64BIT_ADDRESS EF_CUDA_ACCELERATORS EF_CUDA_SM90 EF_CUDA_VIRTUAL_SM(EF_CUDA_SM90)"
	.elftype	@"ET_EXEC"


//--------------------- .nv.info                  --------------------------
	.section	.nv.info,"",@"SHT_CUDA_INFO"
	.align	4


	//----- nvinfo : EIATTR_REGCOUNT
	.align		4
        /*0000*/ 	.byte	0x04, 0x2f
        /*0002*/ 	.short	(.L_1 - .L_0)
	.align		4
.L_0:
        /*0004*/ 	.word	index@(triton_poi_fused_adaptive_max_pool2d_0)
        /*0008*/ 	.word	0x00000018


	//----- nvinfo : EIATTR_MIN_STACK_SIZE
	.align		4
.L_1:
        /*000c*/ 	.byte	0x04, 0x12
        /*000e*/ 	.short	(.L_3 - .L_2)
	.align		4
.L_2:
        /*0010*/ 	.word	index@(triton_poi_fused_adaptive_max_pool2d_0)
        /*0014*/ 	.word	0x00000000


	//----- nvinfo : EIATTR_FRAME_SIZE
	.align		4
.L_3:
        /*0018*/ 	.byte	0x04, 0x11
        /*001a*/ 	.short	(.L_5 - .L_4)
	.align		4
.L_4:
        /*001c*/ 	.word	index@(triton_poi_fused_adaptive_max_pool2d_0)
        /*0020*/ 	.word	0x00000000


	//----- nvinfo : EIATTR_MIN_STACK_SIZE
	.align		4
.L_5:
        /*0024*/ 	.byte	0x04, 0x12
        /*0026*/ 	.short	(.L_7 - .L_6)
	.align		4
.L_6:
        /*0028*/ 	.word	index@(triton_poi_fused_adaptive_max_pool2d_0)
        /*002c*/ 	.word	0x00000000
.L_7:


//--------------------- .nv.info.triton_poi_fused_adaptive_max_pool2d_0 --------------------------
	.section	.nv.info.triton_poi_fused_adaptive_max_pool2d_0,"",@"SHT_CUDA_INFO"
	.sectionflags	@""
	.align	4


	//----- nvinfo : EIATTR_CUDA_API_VERSION
	.align		4
        /*0000*/ 	.byte	0x04, 0x37
        /*0002*/ 	.short	(.L_9 - .L_8)
.L_8:
        /*0004*/ 	.word	0x0000007c


	//----- nvinfo : EIATTR_KPARAM_INFO
	.align		4
.L_9:
        /*0008*/ 	.byte	0x04, 0x17
        /*000a*/ 	.short	(.L_11 - .L_10)
.L_10:
        /*000c*/ 	.word	0x00000000
        /*0010*/ 	.short	0x0002
        /*0012*/ 	.short	0x0010
        /*0014*/ 	.byte	0x00, 0xf0, 0x11, 0x00


	//----- nvinfo : EIATTR_KPARAM_INFO
	.align		4
.L_11:
        /*0018*/ 	.byte	0x04, 0x17
        /*001a*/ 	.short	(.L_13 - .L_12)
.L_12:
        /*001c*/ 	.word	0x00000000
        /*0020*/ 	.short	0x0001
        /*0022*/ 	.short	0x0008
        /*0024*/ 	.byte	0x00, 0xf4, 0x21, 0x00


	//----- nvinfo : EIATTR_KPARAM_INFO
	.align		4
.L_13:
        /*0028*/ 	.byte	0x04, 0x17
        /*002a*/ 	.short	(.L_15 - .L_14)
.L_14:
        /*002c*/ 	.word	0x00000000
        /*0030*/ 	.short	0x0000
        /*0032*/ 	.short	0x0000
        /*0034*/ 	.byte	0x00, 0xf4, 0x21, 0x00


	//----- nvinfo : EIATTR_SPARSE_MMA_MASK
	.align		4
.L_15:
        /*0038*/ 	.byte	0x03, 0x50
        /*003a*/ 	.short	0x0000


	//----- nvinfo : EIATTR_MAXREG_COUNT
	.align		4
        /*003c*/ 	.byte	0x03, 0x1b
        /*003e*/ 	.short	0x00ff


	//----- nvinfo : EIATTR_EXIT_INSTR_OFFSETS
	.align		4
        /*0040*/ 	.byte	0x04, 0x1c
        /*0042*/ 	.short	(.L_17 - .L_16)


	//   ....[0]....
.L_16:
        /*0044*/ 	.word	0x00000550


	//   ....[1]....
        /*0048*/ 	.word	0x00000570


	//----- nvinfo : EIATTR_REQNTID
	.align		4
.L_17:
        /*004c*/ 	.byte	0x04, 0x10
        /*004e*/ 	.short	(.L_19 - .L_18)
.L_18:
        /*0050*/ 	.word	0x00000020
        /*0054*/ 	.word	0x00000001
        /*0058*/ 	.word	0x00000001


	//----- nvinfo : EIATTR_CBANK_PARAM_SIZE
	.align		4
.L_19:
        /*005c*/ 	.byte	0x03, 0x19
        /*005e*/ 	.short	0x0014


	//----- nvinfo : EIATTR_PARAM_CBANK
	.align		4
        /*0060*/ 	.byte	0x04, 0x0a
        /*0062*/ 	.short	(.L_21 - .L_20)
	.align		4
.L_20:
        /*0064*/ 	.word	index@(.nv.constant0.triton_poi_fused_adaptive_max_pool2d_0)
        /*0068*/ 	.short	0x0210
        /*006a*/ 	.short	0x0014


	//----- nvinfo : EIATTR_SW_WAR
	.align		4
.L_21:
        /*006c*/ 	.byte	0x04, 0x36
        /*006e*/ 	.short	(.L_23 - .L_22)
.L_22:
        /*0070*/ 	.word	0x00000008
.L_23:


//--------------------- .nv.callgraph             --------------------------
	.section	.nv.callgraph,"",@"SHT_CUDA_CALLGRAPH"
	.align	4
	.sectionentsize	8
	.align		4
        /*0000*/ 	.word	0x00000000
	.align		4
        /*0004*/ 	.word	0xffffffff
	.align		4
        /*0008*/ 	.word	0x00000000
	.align		4
        /*000c*/ 	.word	0xfffffffe
	.align		4
        /*0010*/ 	.word	0x00000000
	.align		4
        /*0014*/ 	.word	0xfffffffd
	.align		4
        /*0018*/ 	.word	0x00000000
	.align		4
        /*001c*/ 	.word	0xfffffffc


//--------------------- .text.triton_poi_fused_adaptive_max_pool2d_0 --------------------------
	.section	.text.triton_poi_fused_adaptive_max_pool2d_0,"ax",@progbits
	.align	128
        .global         triton_poi_fused_adaptive_max_pool2d_0
        .type           triton_poi_fused_adaptive_max_pool2d_0,@function
        .size           triton_poi_fused_adaptive_max_pool2d_0,(.L_x_1 - triton_poi_fused_adaptive_max_pool2d_0)
        .other          triton_poi_fused_adaptive_max_pool2d_0,@"STO_CUDA_ENTRY STV_DEFAULT"
triton_poi_fused_adaptive_max_pool2d_0:
.text.triton_poi_fused_adaptive_max_pool2d_0:
[----:B------:R-:W0:Y:S02]  /*0000*/  LDC R1, c[0x0][0x28] ;  /* 0x00000a00ff017b82 */ /* 0x000e240000000800 */
[----:B------:R-:W1:Y:S01]  /*0010*/  S2R R18, SR_TID.X ;  /* 0x0000000000127919 */ /* 0x000e620000002100 */
[----:B------:R-:W2:Y:S01]  /*0020*/  LDC.64 R2, c[0x0][0x210] ;  /* 0x00008400ff027b82 */ /* 0x000ea20000000a00 */
[----:B------:R-:W-:Y:S01]  /*0030*/  IMAD.MOV.U32 R21, RZ, RZ, RZ ;  /* 0x000000ffff157224 */ /* 0x000fe200078e00ff */
[----:B------:R-:W-:Y:S01]  /*0040*/  ULDC.64 UR4, c[0x0][0x208] ;  /* 0x0000820000047ab9 */ /* 0x000fe20000000a00 */
[----:B------:R-:W3:Y:S01]  /*0050*/  S2R R5, SR_CTAID.X ;  /* 0x0000000000057919 */ /* 0x000ee20000002500 */
[----:B------:R-:W-:Y:S02]  /*0060*/  CS2R R16, SRZ ;  /* 0x0000000000107805 */ /* 0x000fe4000001ff00 */
[----:B-1----:R-:W-:-:S05]  /*0070*/  LOP3.LUT R0, R18, 0xf, RZ, 0xc0, !PT ;  /* 0x0000000f12007812 */ /* 0x002fca00078ec0ff */
[----:B---3--:R-:W-:Y:S02]  /*0080*/  IMAD R5, R5, 0x10, R0 ;  /* 0x0000001005057824 */ /* 0x008fe400078e0200 */
[----:B------:R-:W-:Y:S02]  /*0090*/  IMAD.MOV.U32 R0, RZ, RZ, RZ ;  /* 0x000000ffff007224 */ /* 0x000fe400078e00ff */
[C---:B------:R-:W-:Y:S01]  /*00a0*/  IMAD.SHL.U32 R7, R5.reuse, 0x10, RZ ;  /* 0x0000001005077824 */ /* 0x040fe200078e00ff */
[----:B------:R-:W-:-:S03]  /*00b0*/  ISETP.GE.AND P0, PT, R5, 0x10, PT ;  /* 0x000000100500780c */ /* 0x000fc60003f06270 */
[----:B--2---:R-:W-:-:S10]  /*00c0*/  IMAD.WIDE R2, R7, 0x4, R2 ;  /* 0x0000000407027825 */ /* 0x004fd400078e0202 */
[----:B------:R-:W2:Y:S04]  /*00d0*/  @!P0 LDG.E.EL R0, desc[UR4][R2.64] ;  /* 0x0000000402008981 */ /* 0x000ea8000c2e1900 */
[----:B------:R-:W2:Y:S01]  /*00e0*/  @!P0 LDG.E.EL R21, desc[UR4][R2.64+0x4] ;  /* 0x0000040402158981 */ /* 0x000ea2000c2e1900 */
[----:B------:R-:W-:-:S03]  /*00f0*/  IMAD.MOV.U32 R19, RZ, RZ, RZ ;  /* 0x000000ffff137224 */ /* 0x000fc600078e00ff */
[----:B------:R-:W3:Y:S01]  /*0100*/  @!P0 LDG.E.EL R16, desc[UR4][R2.64+0x8] ;  /* 0x0000080402108981 */ /* 0x000ee2000c2e1900 */
[----:B------:R-:W-:-:S03]  /*0110*/  CS2R R14, SRZ ;  /* 0x00000000000e7805 */ /* 0x000fc6000001ff00 */
[----:B------:R-:W4:Y:S04]  /*0120*/  @!P0 LDG.E.EL R19, desc[UR4][R2.64+0xc] ;  /* 0x00000c0402138981 */ /* 0x000f28000c2e1900 */
[----:B------:R-:W5:Y:S01]  /*0130*/  @!P0 LDG.E.EL R14, desc[UR4][R2.64+0x10] ;  /* 0x00001004020e8981 */ /* 0x000f62000c2e1900 */
[----:B------:R-:W-:-:S03]  /*0140*/  CS2R R12, SRZ ;  /* 0x00000000000c7805 */ /* 0x000fc6000001ff00 */
[----:B------:R-:W5:Y:S04]  /*0150*/  @!P0 LDG.E.EL R17, desc[UR4][R2.64+0x14] ;  /* 0x0000140402118981 */ /* 0x000f68000c2e1900 */
        /* <DEDUP_REMOVED lines=9> */
[----:B------:R-:W5:Y:S04]  /*01f0*/  @!P0 LDG.E.EL R6, desc[UR4][R2.64+0x30] ;  /* 0x0000300402068981 */ /* 0x000f68000c2e1900 */
[----:B------:R-:W5:Y:S01]  /*0200*/  @!P0 LDG.E.EL R9, desc[UR4][R2.64+0x34] ;  /* 0x0000340402098981 */ /* 0x000f62000c2e1900 */
[----:B------:R-:W-:-:S03]  /*0210*/  IMAD.MOV.U32 R4, RZ, RZ, RZ ;  /* 0x000000ffff047224 */ /* 0x000fc600078e00ff */
[----:B------:R-:W5:Y:S04]  /*0220*/  @!P0 LDG.E.EL R7, desc[UR4][R2.64+0x3c] ;  /* 0x00003c0402078981 */ /* 0x000f68000c2e1900 */
[----:B------:R1:W5:Y:S02]  /*0230*/  @!P0 LDG.E.EL R4, desc[UR4][R2.64+0x38] ;  /* 0x0000380402048981 */ /* 0x000364000c2e1900 */
[----:B-1----:R-:W1:Y:S02]  /*0240*/  LDC.64 R2, c[0x0][0x218] ;  /* 0x00008600ff027b82 */ /* 0x002e640000000a00 */
[----:B-1----:R-:W-:Y:S01]  /*0250*/  IMAD.WIDE R2, R5, 0x4, R2 ;  /* 0x0000000405027825 */ /* 0x002fe200078e0202 */
[C---:B--2---:R-:W-:Y:S02]  /*0260*/  FSETP.GT.AND P1, PT, R21.reuse, R0, PT ;  /* 0x000000001500720b */ /* 0x044fe40003f24000 */
[----:B------:R-:W-:-:S02]  /*0270*/  FSETP.NAN.AND P2, PT, R21, R21, PT ;  /* 0x000000151500720b */ /* 0x000fc40003f48000 */
[----:B---3--:R-:W-:-:S09]  /*0280*/  FSETP.NAN.AND P0, PT, R16, R16, PT ;  /* 0x000000101000720b */ /* 0x008fd20003f08000 */
[----:B------:R-:W-:Y:S02]  /*0290*/  @!P1 FSEL R21, R21, R0, P2 ;  /* 0x0000000015159208 */ /* 0x000fe40001000000 */
[----:B----4-:R-:W-:Y:S02]  /*02a0*/  FSETP.NAN.AND P1, PT, R19, R19, PT ;  /* 0x000000131300720b */ /* 0x010fe40003f28000 */
[----:B------:R-:W-:-:S04]  /*02b0*/  FSETP.GEU.AND P2, PT, R21, R16, PT ;  /* 0x000000101500720b */ /* 0x000fc80003f4e000 */
[----:B------:R-:W-:Y:S02]  /*02c0*/  @!P0 FSEL R16, R16, R21, !P2 ;  /* 0x0000001510108208 */ /* 0x000fe40005000000 */
[----:B-----5:R-:W-:Y:S02]  /*02d0*/  FSETP.NAN.AND P0, PT, R14, R14, PT ;  /* 0x0000000e0e00720b */ /* 0x020fe40003f08000 */
[----:B------:R-:W-:-:S04]  /*02e0*/  FSETP.GEU.AND P2, PT, R16, R19, PT ;  /* 0x000000131000720b */ /* 0x000fc80003f4e000 */
[----:B------:R-:W-:Y:S02]  /*02f0*/  @!P1 FSEL R19, R19, R16, !P2 ;  /* 0x0000001013139208 */ /* 0x000fe40005000000 */
[----:B------:R-:W-:Y:S02]  /*0300*/  FSETP.NAN.AND P1, PT, R17, R17, PT ;  /* 0x000000111100720b */ /* 0x000fe40003f28000 */
        /* <DEDUP_REMOVED lines=25> */
[----:B------:R-:W-:-:S04]  /*04a0*/  @!P0 FSEL R6, R6, R11, !P1 ;  /* 0x0000000b06068208 */ /* 0x000fc80004800000 */
[----:B------:R-:W-:Y:S02]  /*04b0*/  FSETP.GEU.AND P0, PT, R6, R9, PT ;  /* 0x000000090600720b */ /* 0x000fe40003f0e000 */
[----:B------:R-:W-:Y:S02]  /*04c0*/  FSETP.NAN.AND P1, PT, R4, R4, PT ;  /* 0x000000040400720b */ /* 0x000fe40003f28000 */
[----:B------:R-:W-:Y:S02]  /*04d0*/  @!P2 FSEL R9, R9, R6, !P0 ;  /* 0x000000060909a208 */ /* 0x000fe40004000000 */
[----:B------:R-:W-:Y:S02]  /*04e0*/  LOP3.LUT P0, RZ, R18, 0x10, RZ, 0xc0, !PT ;  /* 0x0000001012ff7812 */ /* 0x000fe4000780c0ff */
[----:B------:R-:W-:Y:S02]  /*04f0*/  FSETP.NAN.AND P2, PT, R7, R7, PT ;  /* 0x000000070700720b */ /* 0x000fe40003f48000 */
[----:B------:R-:W-:-:S02]  /*0500*/  ISETP.LT.AND P0, PT, R5, 0x10, !P0 ;  /* 0x000000100500780c */ /* 0x000fc40004701270 */
[----:B------:R-:W-:-:S04]  /*0510*/  FSETP.GEU.AND P3, PT, R9, R4, PT ;  /* 0x000000040900720b */ /* 0x000fc80003f6e000 */
[----:B------:R-:W-:-:S04]  /*0520*/  @!P1 FSEL R4, R4, R9, !P3 ;  /* 0x0000000904049208 */ /* 0x000fc80005800000 */
[----:B------:R-:W-:-:S04]  /*0530*/  FSETP.GEU.AND P1, PT, R4, R7, PT ;  /* 0x000000070400720b */ /* 0x000fc80003f2e000 */
[----:B------:R-:W-:Y:S01]  /*0540*/  @!P2 SEL R7, R7, R4, !P1 ;  /* 0x000000040707a207 */ /* 0x000fe20004800000 */
[----:B------:R-:W-:Y:S08]  /*0550*/  @!P0 EXIT ;  /* 0x000000000000894d */ /* 0x000ff00003800000 */
[----:B------:R-:W-:Y:S01]  /*0560*/  STG.E desc[UR4][R2.64], R7 ;  /* 0x0000000702007986 */ /* 0x000fe2000c101904 */
[----:B------:R-:W-:Y:S05]  /*0570*/  EXIT ;  /* 0x000000000000794d */ /* 0x000fea0003800000 */
.L_x_0:
[----:B------:R-:W-:-:S00]  /*0580*/  BRA `(.L_x_0) ;  /* 0xfffffffc00fc7947 */ /* 0x000fc0000383ffff */
[----:B------:R-:W-:-:S00]  /*0590*/  NOP ;  /* 0x0000000000007918 */ /* 0x000fc00000000000 */
        /* <DEDUP_REMOVED lines=14> */
.L_x_1:


//--------------------- .nv.constant0.triton_poi_fused_adaptive_max_pool2d_0 --------------------------
	.section	.nv.constant0.triton_poi_fused_adaptive_max_pool2d_0,"a",@progbits
	.sectionflags	@""
	.align	4
.nv.constant0.triton_poi_fused_adaptive_max_pool2d_0:
	.zero		548
